//
// Generated by NVIDIA NVVM Compiler
//
// Compiler Build ID: CL-36424714
// Cuda compilation tools, release 13.0, V13.0.88
// Based on NVVM 20.0.0
//

.version 9.0
.target sm_100
.address_size 64

	// .globl	_Z6ASSIGNPdd

.visible .entry _Z6ASSIGNPdd(
	.param .u64 .ptr .align 1 _Z6ASSIGNPdd_param_0,
	.param .f64 _Z6ASSIGNPdd_param_1
)
{
	.reg .b32 	%r<5>;
	.reg .b64 	%rd<5>;
	.reg .b64 	%fd<2>;

	ld.param.u64 	%rd1, [_Z6ASSIGNPdd_param_0];
	ld.param.f64 	%fd1, [_Z6ASSIGNPdd_param_1];
	cvta.to.global.u64 	%rd2, %rd1;
	mov.u32 	%r1, %tid.x;
	mov.u32 	%r2, %ctaid.x;
	mov.u32 	%r3, %ntid.x;
	mad.lo.s32 	%r4, %r2, %r3, %r1;
	mul.wide.s32 	%rd3, %r4, 8;
	add.s64 	%rd4, %rd2, %rd3;
	st.global.f64 	[%rd4], %fd1;
	ret;

}
	// .globl	_Z15DERIVATIVE_STEPPdS_S_S_di
.visible .entry _Z15DERIVATIVE_STEPPdS_S_S_di(
	.param .u64 .ptr .align 1 _Z15DERIVATIVE_STEPPdS_S_S_di_param_0,
	.param .u64 .ptr .align 1 _Z15DERIVATIVE_STEPPdS_S_S_di_param_1,
	.param .u64 .ptr .align 1 _Z15DERIVATIVE_STEPPdS_S_S_di_param_2,
	.param .u64 .ptr .align 1 _Z15DERIVATIVE_STEPPdS_S_S_di_param_3,
	.param .f64 _Z15DERIVATIVE_STEPPdS_S_S_di_param_4,
	.param .u32 _Z15DERIVATIVE_STEPPdS_S_S_di_param_5
)
{
	.reg .pred 	%p<4>;
	.reg .b32 	%r<9>;
	.reg .b64 	%rd<16>;
	.reg .b64 	%fd<15>;

	ld.param.u64 	%rd4, [_Z15DERIVATIVE_STEPPdS_S_S_di_param_0];
	ld.param.u64 	%rd5, [_Z15DERIVATIVE_STEPPdS_S_S_di_param_1];
	ld.param.u64 	%rd6, [_Z15DERIVATIVE_STEPPdS_S_S_di_param_2];
	ld.param.u64 	%rd7, [_Z15DERIVATIVE_STEPPdS_S_S_di_param_3];
	ld.param.f64 	%fd1, [_Z15DERIVATIVE_STEPPdS_S_S_di_param_4];
	ld.param.u32 	%r2, [_Z15DERIVATIVE_STEPPdS_S_S_di_param_5];
	cvta.to.global.u64 	%rd1, %rd5;
	cvta.to.global.u64 	%rd2, %rd7;
	cvta.to.global.u64 	%rd3, %rd6;
	mov.u32 	%r4, %tid.x;
	mov.u32 	%r5, %ctaid.x;
	mov.u32 	%r6, %ntid.x;
	mad.lo.s32 	%r7, %r5, %r6, %r4;
	setp.lt.s32 	%p1, %r7, 1;
	add.s32 	%r8, %r2, -1;
	setp.ge.s32 	%p2, %r7, %r8;
	or.pred  	%p3, %p1, %p2;
	@%p3 bra 	$L__BB1_2;
	cvta.to.global.u64 	%rd11, %rd4;
	mul.wide.u32 	%rd12, %r7, 8;
	add.s64 	%rd13, %rd11, %rd12;
	ld.global.f64 	%fd6, [%rd13+8];
	ld.global.f64 	%fd7, [%rd13+-8];
	sub.f64 	%fd8, %fd6, %fd7;
	add.f64 	%fd9, %fd1, %fd1;
	div.rn.f64 	%fd10, %fd8, %fd9;
	add.s64 	%rd14, %rd3, %rd12;
	ld.global.f64 	%fd11, [%rd14];
	add.f64 	%fd12, %fd11, %fd10;
	ld.global.f64 	%fd13, [%rd2];
	sub.f64 	%fd14, %fd12, %fd13;
	add.s64 	%rd15, %rd1, %rd12;
	st.global.f64 	[%rd15], %fd14;
	bra.uni 	$L__BB1_3;
$L__BB1_2:
	mul.wide.s32 	%rd8, %r7, 8;
	add.s64 	%rd9, %rd3, %rd8;
	ld.global.f64 	%fd2, [%rd9];
	ld.global.f64 	%fd3, [%rd2];
	sub.f64 	%fd4, %fd2, %fd3;
	mul.f64 	%fd5, %fd1, %fd4;
	add.s64 	%rd10, %rd1, %rd8;
	st.global.f64 	[%rd10], %fd5;
$L__BB1_3:
	ret;

}
	// .globl	_Z11UPDATE_STEPPdS_S_di
.visible .entry _Z11UPDATE_STEPPdS_S_di(
	.param .u64 .ptr .align 1 _Z11UPDATE_STEPPdS_S_di_param_0,
	.param .u64 .ptr .align 1 _Z11UPDATE_STEPPdS_S_di_param_1,
	.param .u64 .ptr .align 1 _Z11UPDATE_STEPPdS_S_di_param_2,
	.param .f64 _Z11UPDATE_STEPPdS_S_di_param_3,
	.param .u32 _Z11UPDATE_STEPPdS_S_di_param_4
)
{
	.reg .pred 	%p<4>;
	.reg .b32 	%r<9>;
	.reg .b64 	%rd<15>;
	.reg .b64 	%fd<14>;

	ld.param.u64 	%rd5, [_Z11UPDATE_STEPPdS_S_di_param_1];
	ld.param.u64 	%rd6, [_Z11UPDATE_STEPPdS_S_di_param_2];
	ld.param.f64 	%fd13, [_Z11UPDATE_STEPPdS_S_di_param_3];
	ld.param.u32 	%r2, [_Z11UPDATE_STEPPdS_S_di_param_4];
	cvta.to.global.u64 	%rd1, %rd6;
	mov.u32 	%r4, %tid.x;
	mov.u32 	%r5, %ctaid.x;
	mov.u32 	%r6, %ntid.x;
	mad.lo.s32 	%r7, %r5, %r6, %r4;
	setp.lt.s32 	%p1, %r7, 1;
	add.s32 	%r8, %r2, -1;
	setp.ge.s32 	%p2, %r7, %r8;
	or.pred  	%p3, %p1, %p2;
	@%p3 bra 	$L__BB2_2;
	cvt.u64.u32 	%rd14, %r7;
	mul.wide.u32 	%rd9, %r7, 8;
	add.s64 	%rd10, %rd1, %rd9;
	ld.global.f64 	%fd7, [%rd10+8];
	ld.global.f64 	%fd8, [%rd10+-8];
	add.f64 	%fd9, %fd7, %fd8;
	mul.f64 	%fd12, %fd13, %fd9;
	mov.f64 	%fd13, 0d3FE0000000000000;
	bra.uni 	$L__BB2_3;
$L__BB2_2:
	cvt.s64.s32 	%rd14, %r7;
	mul.wide.s32 	%rd7, %r7, 8;
	add.s64 	%rd8, %rd1, %rd7;
	ld.global.f64 	%fd12, [%rd8];
$L__BB2_3:
	cvta.to.global.u64 	%rd11, %rd5;
	shl.b64 	%rd12, %rd14, 3;
	add.s64 	%rd13, %rd11, %rd12;
	ld.global.f64 	%fd10, [%rd13];
	fma.rn.f64 	%fd11, %fd12, %fd13, %fd10;
	st.global.f64 	[%rd13], %fd11;
	ret;

}
	// .globl	_Z10FINAL_STEPPdS_di
.visible .entry _Z10FINAL_STEPPdS_di(
	.param .u64 .ptr .align 1 _Z10FINAL_STEPPdS_di_param_0,
	.param .u64 .ptr .align 1 _Z10FINAL_STEPPdS_di_param_1,
	.param .f64 _Z10FINAL_STEPPdS_di_param_2,
	.param .u32 _Z10FINAL_STEPPdS_di_param_3
)
{
	.reg .b32 	%r<5>;
	.reg .b64 	%rd<8>;
	.reg .b64 	%fd<4>;

	ld.param.u64 	%rd1, [_Z10FINAL_STEPPdS_di_param_0];
	ld.param.u64 	%rd2, [_Z10FINAL_STEPPdS_di_param_1];
	ld.param.f64 	%fd1, [_Z10FINAL_STEPPdS_di_param_2];
	cvta.to.global.u64 	%rd3, %rd1;
	cvta.to.global.u64 	%rd4, %rd2;
	mov.u32 	%r1, %tid.x;
	mov.u32 	%r2, %ctaid.x;
	mov.u32 	%r3, %ntid.x;
	mad.lo.s32 	%r4, %r2, %r3, %r1;
	mul.wide.s32 	%rd5, %r4, 8;
	add.s64 	%rd6, %rd4, %rd5;
	ld.global.f64 	%fd2, [%rd6];
	mul.f64 	%fd3, %fd1, %fd2;
	add.s64 	%rd7, %rd3, %rd5;
	st.global.f64 	[%rd7], %fd3;
	ret;

}


// ===== COMPILED SASS (sm_100) =====

	.target	sm_100

	.elftype	@"ET_EXEC"


//--------------------- .note.nv.tkinfo           --------------------------
	.section	.note.nv.tkinfo,"",@"SHT_NOTE"
	.sectionflags	@"SHF_NOTE_NV_TKINFO"
	.tkinfo
        /*0018*/ 	.word	0x00000002
        /*0030*/ 	.string	""
        /*0030*/ 	.string	"ptxas"
        /*0030*/ 	.string	"Cuda compilation tools, release 13.0, V13.0.88"
        /*0030*/ 	.string	"Build cuda_13.0.r13.0/compiler.36424714_0"
        /*0030*/ 	.string	"-arch sm_100 -m 64 "



//--------------------- .note.nv.cuinfo           --------------------------
	.section	.note.nv.cuinfo,"",@"SHT_NOTE"
	.sectionflags	@"SHF_NOTE_NV_CUINFO"
        /*0018*/ 	.short	0x0002
        /*001a*/ 	.short	0x0064
        /*001c*/ 	.short	0x0082
	.zero		2


//--------------------- .nv.info                  --------------------------
	.section	.nv.info,"",@"SHT_CUDA_INFO"
	.align	4


	//----- nvinfo : EIATTR_REGCOUNT
	.align		4
        /*0000*/ 	.byte	0x04, 0x2f
        /*0002*/ 	.short	(.L_1 - .L_0)
	.align		4
.L_0:
        /*0004*/ 	.word	index@(_Z6ASSIGNPdd)
        /*0008*/ 	.word	0x0000000a


	//----- nvinfo : EIATTR_FRAME_SIZE
	.align		4
.L_1:
        /*000c*/ 	.byte	0x04, 0x11
        /*000e*/ 	.short	(.L_3 - .L_2)
	.align		4
.L_2:
        /*0010*/ 	.word	index@(_Z6ASSIGNPdd)
        /*0014*/ 	.word	0x00000000


	//----- nvinfo : EIATTR_REGCOUNT
	.align		4
.L_3:
        /*0018*/ 	.byte	0x04, 0x2f
        /*001a*/ 	.short	(.L_5 - .L_4)
	.align		4
.L_4:
        /*001c*/ 	.word	index@(_Z15DERIVATIVE_STEPPdS_S_S_di)
        /*0020*/ 	.word	0x00000019


	//----- nvinfo : EIATTR_FRAME_SIZE
	.align		4
.L_5:
        /*0024*/ 	.byte	0x04, 0x11
        /*0026*/ 	.short	(.L_7 - .L_6)
	.align		4
.L_6:
        /*0028*/ 	.word	index@($__internal_0_$__cuda_sm20_div_rn_f64_full)
        /*002c*/ 	.word	0x00000000


	//----- nvinfo : EIATTR_FRAME_SIZE
	.align		4
.L_7:
        /*0030*/ 	.byte	0x04, 0x11
        /*0032*/ 	.short	(.L_9 - .L_8)
	.align		4
.L_8:
        /*0034*/ 	.word	index@(_Z15DERIVATIVE_STEPPdS_S_S_di)
        /*0038*/ 	.word	0x00000000


	//----- nvinfo : EIATTR_REGCOUNT
	.align		4
.L_9:
        /*003c*/ 	.byte	0x04, 0x2f
        /*003e*/ 	.short	(.L_11 - .L_10)
	.align		4
.L_10:
        /*0040*/ 	.word	index@(_Z11UPDATE_STEPPdS_S_di)
        /*0044*/ 	.word	0x00000010


	//----- nvinfo : EIATTR_FRAME_SIZE
	.align		4
.L_11:
        /*0048*/ 	.byte	0x04, 0x11
        /*004a*/ 	.short	(.L_13 - .L_12)
	.align		4
.L_12:
        /*004c*/ 	.word	index@(_Z11UPDATE_STEPPdS_S_di)
        /*0050*/ 	.word	0x00000000


	//----- nvinfo : EIATTR_REGCOUNT
	.align		4
.L_13:
        /*0054*/ 	.byte	0x04, 0x2f
        /*0056*/ 	.short	(.L_15 - .L_14)
	.align		4
.L_14:
        /*0058*/ 	.word	index@(_Z10FINAL_STEPPdS_di)
        /*005c*/ 	.word	0x0000000c


	//----- nvinfo : EIATTR_FRAME_SIZE
	.align		4
.L_15:
        /*0060*/ 	.byte	0x04, 0x11
        /*0062*/ 	.short	(.L_17 - .L_16)
	.align		4
.L_16:
        /*0064*/ 	.word	index@(_Z10FINAL_STEPPdS_di)
        /*0068*/ 	.word	0x00000000


	//----- nvinfo : EIATTR_MIN_STACK_SIZE
	.align		4
.L_17:
        /*006c*/ 	.byte	0x04, 0x12
        /*006e*/ 	.short	(.L_19 - .L_18)
	.align		4
.L_18:
        /*0070*/ 	.word	index@(_Z10FINAL_STEPPdS_di)
        /*0074*/ 	.word	0x00000000


	//----- nvinfo : EIATTR_MIN_STACK_SIZE
	.align		4
.L_19:
        /*0078*/ 	.byte	0x04, 0x12
        /*007a*/ 	.short	(.L_21 - .L_20)
	.align		4
.L_20:
        /*007c*/ 	.word	index@(_Z11UPDATE_STEPPdS_S_di)
        /*0080*/ 	.word	0x00000000


	//----- nvinfo : EIATTR_MIN_STACK_SIZE
	.align		4
.L_21:
        /*0084*/ 	.byte	0x04, 0x12
        /*0086*/ 	.short	(.L_23 - .L_22)
	.align		4
.L_22:
        /*0088*/ 	.word	index@(_Z15DERIVATIVE_STEPPdS_S_S_di)
        /*008c*/ 	.word	0x00000000


	//----- nvinfo : EIATTR_MIN_STACK_SIZE
	.align		4
.L_23:
        /*0090*/ 	.byte	0x04, 0x12
        /*0092*/ 	.short	(.L_25 - .L_24)
	.align		4
.L_24:
        /*0094*/ 	.word	index@(_Z6ASSIGNPdd)
        /*0098*/ 	.word	0x00000000
.L_25:


//--------------------- .nv.compat                --------------------------
	.section	.nv.compat,"",@"SHT_CUDA_COMPAT_INFO"
	.align	4
        /*0000*/ 	.byte	0x02, 0x09, 0x00, 0x00, 0x02, 0x02, 0x01, 0x00, 0x02, 0x05, 0x05, 0x00, 0x03, 0x07, 0x01, 0x01
        /*0010*/ 	.byte	0x02, 0x03, 0x00, 0x00, 0x02, 0x06, 0x01, 0x00, 0x04, 0x0b, 0x08, 0x00, 0x01, 0x00, 0x00, 0x00
        /*0020*/ 	.byte	0x00, 0x00, 0x00, 0x00


//--------------------- .nv.info._Z10FINAL_STEPPdS_di --------------------------
	.section	.nv.info._Z10FINAL_STEPPdS_di,"",@"SHT_CUDA_INFO"
	.sectionflags	@""
	.align	4


	//----- nvinfo : EIATTR_CUDA_API_VERSION
	.align		4
        /*0000*/ 	.byte	0x04, 0x37
        /*0002*/ 	.short	(.L_27 - .L_26)
.L_26:
        /*0004*/ 	.word	0x00000082


	//----- nvinfo : EIATTR_KPARAM_INFO
	.align		4
.L_27:
        /*0008*/ 	.byte	0x04, 0x17
        /*000a*/ 	.short	(.L_29 - .L_28)
.L_28:
        /*000c*/ 	.word	0x00000000
        /*0010*/ 	.short	0x0003
        /*0012*/ 	.short	0x0018
        /*0014*/ 	.byte	0x00, 0xf0, 0x11, 0x00


	//----- nvinfo : EIATTR_KPARAM_INFO
	.align		4
.L_29:
        /*0018*/ 	.byte	0x04, 0x17
        /*001a*/ 	.short	(.L_31 - .L_30)
.L_30:
        /*001c*/ 	.word	0x00000000
        /*0020*/ 	.short	0x0002
        /*0022*/ 	.short	0x0010
        /*0024*/ 	.byte	0x00, 0xf0, 0x21, 0x00


	//----- nvinfo : EIATTR_KPARAM_INFO
	.align		4
.L_31:
        /*0028*/ 	.byte	0x04, 0x17
        /*002a*/ 	.short	(.L_33 - .L_32)
.L_32:
        /*002c*/ 	.word	0x00000000
        /*0030*/ 	.short	0x0001
        /*0032*/ 	.short	0x0008
        /*0034*/ 	.byte	0x00, 0xf5, 0x21, 0x00


	//----- nvinfo : EIATTR_KPARAM_INFO
	.align		4
.L_33:
        /*0038*/ 	.byte	0x04, 0x17
        /*003a*/ 	.short	(.L_35 - .L_34)
.L_34:
        /*003c*/ 	.word	0x00000000
        /*0040*/ 	.short	0x0000
        /*0042*/ 	.short	0x0000
        /*0044*/ 	.byte	0x00, 0xf5, 0x21, 0x00


	//----- nvinfo : EIATTR_SPARSE_MMA_MASK
	.align		4
.L_35:
        /*0048*/ 	.byte	0x03, 0x50
        /*004a*/ 	.short	0x0000


	//----- nvinfo : EIATTR_MAXREG_COUNT
	.align		4
        /*004c*/ 	.byte	0x03, 0x1b
        /*004e*/ 	.short	0x00ff


	//----- nvinfo : EIATTR_MERCURY_ISA_VERSION
	.align		4
        /*0050*/ 	.byte	0x03, 0x5f
        /*0052*/ 	.short	0x0101


	//----- nvinfo : EIATTR_VRC_CTA_INIT_COUNT
	.align		4
        /*0054*/ 	.byte	0x02, 0x4a
	.zero		1
	.zero		1


	//----- nvinfo : EIATTR_EXIT_INSTR_OFFSETS
	.align		4
        /*0058*/ 	.byte	0x04, 0x1c
        /*005a*/ 	.short	(.L_37 - .L_36)


	//   ....[0]....
.L_36:
        /*005c*/ 	.word	0x000000e0


	//----- nvinfo : EIATTR_CBANK_PARAM_SIZE
	.align		4
.L_37:
        /*0060*/ 	.byte	0x03, 0x19
        /*0062*/ 	.short	0x001c


	//----- nvinfo : EIATTR_PARAM_CBANK
	.align		4
        /*0064*/ 	.byte	0x04, 0x0a
        /*0066*/ 	.short	(.L_39 - .L_38)
	.align		4
.L_38:
        /*0068*/ 	.word	index@(.nv.constant0._Z10FINAL_STEPPdS_di)
        /*006c*/ 	.short	0x0380
        /*006e*/ 	.short	0x001c


	//----- nvinfo : EIATTR_SW_WAR
	.align		4
.L_39:
        /*0070*/ 	.byte	0x04, 0x36
        /*0072*/ 	.short	(.L_41 - .L_40)
.L_40:
        /*0074*/ 	.word	0x00000008
.L_41:


//--------------------- .nv.info._Z11UPDATE_STEPPdS_S_di --------------------------
	.section	.nv.info._Z11UPDATE_STEPPdS_S_di,"",@"SHT_CUDA_INFO"
	.sectionflags	@""
	.align	4


	//----- nvinfo : EIATTR_CUDA_API_VERSION
	.align		4
        /*0000*/ 	.byte	0x04, 0x37
        /*0002*/ 	.short	(.L_43 - .L_42)
.L_42:
        /*0004*/ 	.word	0x00000082


	//----- nvinfo : EIATTR_KPARAM_INFO
	.align		4
.L_43:
        /*0008*/ 	.byte	0x04, 0x17
        /*000a*/ 	.short	(.L_45 - .L_44)
.L_44:
        /*000c*/ 	.word	0x00000000
        /*0010*/ 	.short	0x0004
        /*0012*/ 	.short	0x0020
        /*0014*/ 	.byte	0x00, 0xf0, 0x11, 0x00


	//----- nvinfo : EIATTR_KPARAM_INFO
	.align		4
.L_45:
        /*0018*/ 	.byte	0x04, 0x17
        /*001a*/ 	.short	(.L_47 - .L_46)
.L_46:
        /*001c*/ 	.word	0x00000000
        /*0020*/ 	.short	0x0003
        /*0022*/ 	.short	0x0018
        /*0024*/ 	.byte	0x00, 0xf0, 0x21, 0x00


	//----- nvinfo : EIATTR_KPARAM_INFO
	.align		4
.L_47:
        /*0028*/ 	.byte	0x04, 0x17
        /*002a*/ 	.short	(.L_49 - .L_48)
.L_48:
        /*002c*/ 	.word	0x00000000
        /*0030*/ 	.short	0x0002
        /*0032*/ 	.short	0x0010
        /*0034*/ 	.byte	0x00, 0xf5, 0x21, 0x00


	//----- nvinfo : EIATTR_KPARAM_INFO
	.align		4
.L_49:
        /*0038*/ 	.byte	0x04, 0x17
        /*003a*/ 	.short	(.L_51 - .L_50)
.L_50:
        /*003c*/ 	.word	0x00000000
        /*0040*/ 	.short	0x0001
        /*0042*/ 	.short	0x0008
        /*0044*/ 	.byte	0x00, 0xf5, 0x21, 0x00


	//----- nvinfo : EIATTR_KPARAM_INFO
	.align		4
.L_51:
        /*0048*/ 	.byte	0x04, 0x17
        /*004a*/ 	.short	(.L_53 - .L_52)
.L_52:
        /*004c*/ 	.word	0x00000000
        /*0050*/ 	.short	0x0000
        /*0052*/ 	.short	0x0000
        /*0054*/ 	.byte	0x00, 0xf5, 0x21, 0x00


	//----- nvinfo : EIATTR_SPARSE_MMA_MASK
	.align		4
.L_53:
        /*0058*/ 	.byte	0x03, 0x50
        /*005a*/ 	.short	0x0000


	//----- nvinfo : EIATTR_MAXREG_COUNT
	.align		4
        /*005c*/ 	.byte	0x03, 0x1b
        /*005e*/ 	.short	0x00ff


	//----- nvinfo : EIATTR_MERCURY_ISA_VERSION
	.align		4
        /*0060*/ 	.byte	0x03, 0x5f
        /*0062*/ 	.short	0x0101


	//----- nvinfo : EIATTR_VRC_CTA_INIT_COUNT
	.align		4
        /*0064*/ 	.byte	0x02, 0x4a
	.zero		1
	.zero		1


	//----- nvinfo : EIATTR_EXIT_INSTR_OFFSETS
	.align		4
        /*0068*/ 	.byte	0x04, 0x1c
        /*006a*/ 	.short	(.L_55 - .L_54)


	//   ....[0]....
.L_54:
        /*006c*/ 	.word	0x00000240


	//----- nvinfo : EIATTR_CBANK_PARAM_SIZE
	.align		4
.L_55:
        /*0070*/ 	.byte	0x03, 0x19
        /*0072*/ 	.short	0x0024


	//----- nvinfo : EIATTR_PARAM_CBANK
	.align		4
        /*0074*/ 	.byte	0x04, 0x0a
        /*0076*/ 	.short	(.L_57 - .L_56)
	.align		4
.L_56:
        /*0078*/ 	.word	index@(.nv.constant0._Z11UPDATE_STEPPdS_S_di)
        /*007c*/ 	.short	0x0380
        /*007e*/ 	.short	0x0024


	//----- nvinfo : EIATTR_SW_WAR
	.align		4
.L_57:
        /*0080*/ 	.byte	0x04, 0x36
        /*0082*/ 	.short	(.L_59 - .L_58)
.L_58:
        /*0084*/ 	.word	0x00000008
.L_59:


//--------------------- .nv.info._Z15DERIVATIVE_STEPPdS_S_S_di --------------------------
	.section	.nv.info._Z15DERIVATIVE_STEPPdS_S_S_di,"",@"SHT_CUDA_INFO"
	.sectionflags	@""
	.align	4


	//----- nvinfo : EIATTR_CUDA_API_VERSION
	.align		4
        /*0000*/ 	.byte	0x04, 0x37
        /*0002*/ 	.short	(.L_61 - .L_60)
.L_60:
        /*0004*/ 	.word	0x00000082


	//----- nvinfo : EIATTR_KPARAM_INFO
	.align		4
.L_61:
        /*0008*/ 	.byte	0x04, 0x17
        /*000a*/ 	.short	(.L_63 - .L_62)
.L_62:
        /*000c*/ 	.word	0x00000000
        /*0010*/ 	.short	0x0005
        /*0012*/ 	.short	0x0028
        /*0014*/ 	.byte	0x00, 0xf0, 0x11, 0x00


	//----- nvinfo : EIATTR_KPARAM_INFO
	.align		4
.L_63:
        /*0018*/ 	.byte	0x04, 0x17
        /*001a*/ 	.short	(.L_65 - .L_64)
.L_64:
        /*001c*/ 	.word	0x00000000
        /*0020*/ 	.short	0x0004
        /*0022*/ 	.short	0x0020
        /*0024*/ 	.byte	0x00, 0xf0, 0x21, 0x00


	//----- nvinfo : EIATTR_KPARAM_INFO
	.align		4
.L_65:
        /*0028*/ 	.byte	0x04, 0x17
        /*002a*/ 	.short	(.L_67 - .L_66)
.L_66:
        /*002c*/ 	.word	0x00000000
        /*0030*/ 	.short	0x0003
        /*0032*/ 	.short	0x0018
        /*0034*/ 	.byte	0x00, 0xf5, 0x21, 0x00


	//----- nvinfo : EIATTR_KPARAM_INFO
	.align		4
.L_67:
        /*0038*/ 	.byte	0x04, 0x17
        /*003a*/ 	.short	(.L_69 - .L_68)
.L_68:
        /*003c*/ 	.word	0x00000000
        /*0040*/ 	.short	0x0002
        /*0042*/ 	.short	0x0010
        /*0044*/ 	.byte	0x00, 0xf5, 0x21, 0x00


	//----- nvinfo : EIATTR_KPARAM_INFO
	.align		4
.L_69:
        /*0048*/ 	.byte	0x04, 0x17
        /*004a*/ 	.short	(.L_71 - .L_70)
.L_70:
        /*004c*/ 	.word	0x00000000
        /*0050*/ 	.short	0x0001
        /*0052*/ 	.short	0x0008
        /*0054*/ 	.byte	0x00, 0xf5, 0x21, 0x00


	//----- nvinfo : EIATTR_KPARAM_INFO
	.align		4
.L_71:
        /*0058*/ 	.byte	0x04, 0x17
        /*005a*/ 	.short	(.L_73 - .L_72)
.L_72:
        /*005c*/ 	.word	0x00000000
        /*0060*/ 	.short	0x0000
        /*0062*/ 	.short	0x0000
        /*0064*/ 	.byte	0x00, 0xf5, 0x21, 0x00


	//----- nvinfo : EIATTR_SPARSE_MMA_MASK
	.align		4
.L_73:
        /*0068*/ 	.byte	0x03, 0x50
        /*006a*/ 	.short	0x0000


	//----- nvinfo : EIATTR_MAXREG_COUNT
	.align		4
        /*006c*/ 	.byte	0x03, 0x1b
        /*006e*/ 	.short	0x00ff


	//----- nvinfo : EIATTR_MERCURY_ISA_VERSION
	.align		4
        /*0070*/ 	.byte	0x03, 0x5f
        /*0072*/ 	.short	0x0101


	//----- nvinfo : EIATTR_VRC_CTA_INIT_COUNT
	.align		4
        /*0074*/ 	.byte	0x02, 0x4a
	.zero		1
	.zero		1


	//----- nvinfo : EIATTR_EXIT_INSTR_OFFSETS
	.align		4
        /*0078*/ 	.byte	0x04, 0x1c
        /*007a*/ 	.short	(.L_75 - .L_74)


	//   ....[0]....
.L_74:
        /*007c*/ 	.word	0x000002e0


	//   ....[1]....
        /*0080*/ 	.word	0x000003a0


	//----- nvinfo : EIATTR_CRS_STACK_SIZE
	.align		4
.L_75:
        /*0084*/ 	.byte	0x04, 0x1e
        /*0086*/ 	.short	(.L_77 - .L_76)
.L_76:
        /*0088*/ 	.word	0x00000000


	//----- nvinfo : EIATTR_CBANK_PARAM_SIZE
	.align		4
.L_77:
        /*008c*/ 	.byte	0x03, 0x19
        /*008e*/ 	.short	0x002c


	//----- nvinfo : EIATTR_PARAM_CBANK
	.align		4
        /*0090*/ 	.byte	0x04, 0x0a
        /*0092*/ 	.short	(.L_79 - .L_78)
	.align		4
.L_78:
        /*0094*/ 	.word	index@(.nv.constant0._Z15DERIVATIVE_STEPPdS_S_S_di)
        /*0098*/ 	.short	0x0380
        /*009a*/ 	.short	0x002c


	//----- nvinfo : EIATTR_SW_WAR
	.align		4
.L_79:
        /*009c*/ 	.byte	0x04, 0x36
        /*009e*/ 	.short	(.L_81 - .L_80)
.L_80:
        /*00a0*/ 	.word	0x00000008
.L_81:


//--------------------- .nv.info._Z6ASSIGNPdd     --------------------------
	.section	.nv.info._Z6ASSIGNPdd,"",@"SHT_CUDA_INFO"
	.sectionflags	@""
	.align	4


	//----- nvinfo : EIATTR_CUDA_API_VERSION
	.align		4
        /*0000*/ 	.byte	0x04, 0x37
        /*0002*/ 	.short	(.L_83 - .L_82)
.L_82:
        /*0004*/ 	.word	0x00000082


	//----- nvinfo : EIATTR_KPARAM_INFO
	.align		4
.L_83:
        /*0008*/ 	.byte	0x04, 0x17
        /*000a*/ 	.short	(.L_85 - .L_84)
.L_84:
        /*000c*/ 	.word	0x00000000
        /*0010*/ 	.short	0x0001
        /*0012*/ 	.short	0x0008
        /*0014*/ 	.byte	0x00, 0xf0, 0x21, 0x00


	//----- nvinfo : EIATTR_KPARAM_INFO
	.align		4
.L_85:
        /*0018*/ 	.byte	0x04, 0x17
        /*001a*/ 	.short	(.L_87 - .L_86)
.L_86:
        /*001c*/ 	.word	0x00000000
        /*0020*/ 	.short	0x0000
        /*0022*/ 	.short	0x0000
        /*0024*/ 	.byte	0x00, 0xf5, 0x21, 0x00


	//----- nvinfo : EIATTR_SPARSE_MMA_MASK
	.align		4
.L_87:
        /*0028*/ 	.byte	0x03, 0x50
        /*002a*/ 	.short	0x0000


	//----- nvinfo : EIATTR_MAXREG_COUNT
	.align		4
        /*002c*/ 	.byte	0x03, 0x1b
        /*002e*/ 	.short	0x00ff


	//----- nvinfo : EIATTR_MERCURY_ISA_VERSION
	.align		4
        /*0030*/ 	.byte	0x03, 0x5f
        /*0032*/ 	.short	0x0101


	//----- nvinfo : EIATTR_VRC_CTA_INIT_COUNT
	.align		4
        /*0034*/ 	.byte	0x02, 0x4a
	.zero		1
	.zero		1


	//----- nvinfo : EIATTR_EXIT_INSTR_OFFSETS
	.align		4
        /*0038*/ 	.byte	0x04, 0x1c
        /*003a*/ 	.short	(.L_89 - .L_88)


	//   ....[0]....
.L_88:
        /*003c*/ 	.word	0x000000a0


	//----- nvinfo : EIATTR_CBANK_PARAM_SIZE
	.align		4
.L_89:
        /*0040*/ 	.byte	0x03, 0x19
        /*0042*/ 	.short	0x0010


	//----- nvinfo : EIATTR_PARAM_CBANK
	.align		4
        /*0044*/ 	.byte	0x04, 0x0a
        /*0046*/ 	.short	(.L_91 - .L_90)
	.align		4
.L_90:
        /*0048*/ 	.word	index@(.nv.constant0._Z6ASSIGNPdd)
        /*004c*/ 	.short	0x0380
        /*004e*/ 	.short	0x0010


	//----- nvinfo : EIATTR_SW_WAR
	.align		4
.L_91:
        /*0050*/ 	.byte	0x04, 0x36
        /*0052*/ 	.short	(.L_93 - .L_92)
.L_92:
        /*0054*/ 	.word	0x00000008
.L_93:


//--------------------- .nv.callgraph             --------------------------
	.section	.nv.callgraph,"",@"SHT_CUDA_CALLGRAPH"
	.align	4
	.sectionentsize	8
	.align		4
        /*0000*/ 	.word	0x00000000
	.align		4
        /*0004*/ 	.word	0xffffffff
	.align		4
        /*0008*/ 	.word	0x00000000
	.align		4
        /*000c*/ 	.word	0xfffffffe
	.align		4
        /*0010*/ 	.word	0x00000000
	.align		4
        /*0014*/ 	.word	0xfffffffd
	.align		4
        /*0018*/ 	.word	0x00000000
	.align		4
        /*001c*/ 	.word	0xfffffffc


//--------------------- .text._Z10FINAL_STEPPdS_di --------------------------
	.section	.text._Z10FINAL_STEPPdS_di,"ax",@progbits
	.align	128
        .global         _Z10FINAL_STEPPdS_di
        .type           _Z10FINAL_STEPPdS_di,@function
        .size           _Z10FINAL_STEPPdS_di,(.L_x_13 - _Z10FINAL_STEPPdS_di)
        .other          _Z10FINAL_STEPPdS_di,@"STO_CUDA_ENTRY STV_DEFAULT"
_Z10FINAL_STEPPdS_di:
.text._Z10FINAL_STEPPdS_di:
[----:B------:R-:W-:Y:S01]  /*0000*/  LDC R1, c[0x0][0x37c] ;  /* 0x0000df00ff017b82 */ /* 0x000fe20000000800 */
[----:B------:R-:W0:Y:S07]  /*0010*/  S2R R9, SR_TID.X ;  /* 0x0000000000097919 */ /* 0x000e2e0000002100 */
[----:B------:R-:W0:Y:S01]  /*0020*/  S2UR UR6, SR_CTAID.X ;  /* 0x00000000000679c3 */ /* 0x000e220000002500 */
[----:B------:R-:W1:Y:S07]  /*0030*/  LDCU.64 UR4, c[0x0][0x358] ;  /* 0x00006b00ff0477ac */ /* 0x000e6e0008000a00 */
[----:B------:R-:W0:Y:S08]  /*0040*/  LDC R0, c[0x0][0x360] ;  /* 0x0000d800ff007b82 */ /* 0x000e300000000800 */
[----:B------:R-:W2:Y:S08]  /*0050*/  LDC.64 R2, c[0x0][0x388] ;  /* 0x0000e200ff027b82 */ /* 0x000eb00000000a00 */
[----:B------:R-:W3:Y:S01]  /*0060*/  LDC.64 R6, c[0x0][0x380] ;  /* 0x0000e000ff067b82 */ /* 0x000ee20000000a00 */
[----:B0-----:R-:W-:Y:S01]  /*0070*/  IMAD R9, R0, UR6, R9 ;  /* 0x0000000600097c24 */ /* 0x001fe2000f8e0209 */
[----:B------:R-:W0:Y:S03]  /*0080*/  LDCU.64 UR6, c[0x0][0x390] ;  /* 0x00007200ff0677ac */ /* 0x000e260008000a00 */
[----:B--2---:R-:W-:-:S06]  /*0090*/  IMAD.WIDE R2, R9, 0x8, R2 ;  /* 0x0000000809027825 */ /* 0x004fcc00078e0202 */
[----:B-1----:R-:W0:Y:S01]  /*00a0*/  LDG.E.64 R2, desc[UR4][R2.64] ;  /* 0x0000000402027981 */ /* 0x002e22000c1e1b00 */
[----:B---3--:R-:W-:Y:S01]  /*00b0*/  IMAD.WIDE R6, R9, 0x8, R6 ;  /* 0x0000000809067825 */ /* 0x008fe200078e0206 */
[----:B0-----:R-:W-:-:S07]  /*00c0*/  DMUL R4, R2, UR6 ;  /* 0x0000000602047c28 */ /* 0x001fce0008000000 */
[----:B------:R-:W-:Y:S01]  /*00d0*/  STG.E.64 desc[UR4][R6.64], R4 ;  /* 0x0000000406007986 */ /* 0x000fe2000c101b04 */
[----:B------:R-:W-:Y:S05]  /*00e0*/  EXIT ;  /* 0x000000000000794d */ /* 0x000fea0003800000 */
.L_x_0:
[----:B------:R-:W-:-:S00]  /*00f0*/  BRA `(.L_x_0) ;  /* 0xfffffffc00fc7947 */ /* 0x000fc0000383ffff */
[----:B------:R-:W-:-:S00]  /*0100*/  NOP ;  /* 0x0000000000007918 */ /* 0x000fc00000000000 */
[----:B------:R-:W-:-:S00]  /*0110*/  NOP ;  /* 0x0000000000007918 */ /* 0x000fc00000000000 */
[----:B------:R-:W-:-:S00]  /*0120*/  NOP ;  /* 0x0000000000007918 */ /* 0x000fc00000000000 */
[----:B------:R-:W-:-:S00]  /*0130*/  NOP ;  /* 0x0000000000007918 */ /* 0x000fc00000000000 */
[----:B------:R-:W-:-:S00]  /*0140*/  NOP ;  /* 0x0000000000007918 */ /* 0x000fc00000000000 */
[----:B------:R-:W-:-:S00]  /*0150*/  NOP ;  /* 0x0000000000007918 */ /* 0x000fc00000000000 */
[----:B------:R-:W-:-:S00]  /*0160*/  NOP ;  /* 0x0000000000007918 */ /* 0x000fc00000000000 */
[----:B------:R-:W-:-:S00]  /*0170*/  NOP ;  /* 0x0000000000007918 */ /* 0x000fc00000000000 */
.L_x_13:


//--------------------- .text._Z11UPDATE_STEPPdS_S_di --------------------------
	.section	.text._Z11UPDATE_STEPPdS_S_di,"ax",@progbits
	.align	128
        .global         _Z11UPDATE_STEPPdS_S_di
        .type           _Z11UPDATE_STEPPdS_S_di,@function
        .size           _Z11UPDATE_STEPPdS_S_di,(.L_x_14 - _Z11UPDATE_STEPPdS_S_di)
        .other          _Z11UPDATE_STEPPdS_S_di,@"STO_CUDA_ENTRY STV_DEFAULT"
_Z11UPDATE_STEPPdS_S_di:
.text._Z11UPDATE_STEPPdS_S_di:
[----:B------:R-:W-:Y:S01]  /*0000*/  LDC R1, c[0x0][0x37c] ;  /* 0x0000df00ff017b82 */ /* 0x000fe20000000800 */
[----:B------:R-:W0:Y:S07]  /*0010*/  S2R R9, SR_TID.X ;  /* 0x0000000000097919 */ /* 0x000e2e0000002100 */
[----:B------:R-:W0:Y:S01]  /*0020*/  S2UR UR5, SR_CTAID.X ;  /* 0x00000000000579c3 */ /* 0x000e220000002500 */
[----:B------:R-:W1:Y:S01]  /*0030*/  LDCU UR4, c[0x0][0x3a0] ;  /* 0x00007400ff0477ac */ /* 0x000e620008000800 */
[----:B------:R-:W2:Y:S06]  /*0040*/  LDCU.64 UR6, c[0x0][0x388] ;  /* 0x00007100ff0677ac */ /* 0x000eac0008000a00 */
[----:B------:R-:W0:Y:S08]  /*0050*/  LDC R0, c[0x0][0x360] ;  /* 0x0000d800ff007b82 */ /* 0x000e300000000800 */
[----:B------:R-:W3:Y:S01]  /*0060*/  LDC.64 R2, c[0x0][0x390] ;  /* 0x0000e400ff027b82 */ /* 0x000ee20000000a00 */
[----:B-1----:R-:W-:-:S07]  /*0070*/  UIADD3 UR4, UPT, UPT, UR4, -0x1, URZ ;  /* 0xffffffff04047890 */ /* 0x002fce000fffe0ff */
[----:B------:R-:W1:Y:S01]  /*0080*/  LDC.64 R10, c[0x0][0x398] ;  /* 0x0000e600ff0a7b82 */ /* 0x000e620000000a00 */
[----:B0-----:R-:W-:-:S05]  /*0090*/  IMAD R9, R0, UR5, R9 ;  /* 0x0000000500097c24 */ /* 0x001fca000f8e0209 */
[C---:B------:R-:W-:Y:S01]  /*00a0*/  ISETP.GE.AND P0, PT, R9.reuse, UR4, PT ;  /* 0x0000000409007c0c */ /* 0x040fe2000bf06270 */
[----:B------:R-:W0:Y:S03]  /*00b0*/  LDCU.64 UR4, c[0x0][0x358] ;  /* 0x00006b00ff0477ac */ /* 0x000e260008000a00 */
[----:B------:R-:W-:-:S13]  /*00c0*/  ISETP.LT.OR P0, PT, R9, 0x1, P0 ;  /* 0x000000010900780c */ /* 0x000fda0000701670 */
[----:B---3--:R-:W-:Y:S01]  /*00d0*/  @!P0 IMAD.WIDE.U32 R2, R9, 0x8, R2 ;  /* 0x0000000809028825 */ /* 0x008fe200078e0002 */
[----:B------:R-:W3:Y:S04]  /*00e0*/  @P0 LDC.64 R12, c[0x0][0x390] ;  /* 0x0000e400ff0c0b82 */ /* 0x000ee80000000a00 */
[----:B0-----:R-:W4:Y:S04]  /*00f0*/  @!P0 LDG.E.64 R4, desc[UR4][R2.64+0x8] ;  /* 0x0000080402048981 */ /* 0x001f28000c1e1b00 */
[----:B------:R0:W4:Y:S01]  /*0100*/  @!P0 LDG.E.64 R6, desc[UR4][R2.64+-0x8] ;  /* 0xfffff80402068981 */ /* 0x000122000c1e1b00 */
[--C-:B------:R-:W-:Y:S01]  /*0110*/  @P0 SHF.R.S32.HI R0, RZ, 0x1f, R9.reuse ;  /* 0x0000001fff000819 */ /* 0x100fe20000011409 */
[----:B0-----:R-:W-:Y:S01]  /*0120*/  @!P0 IMAD.MOV.U32 R2, RZ, RZ, R9 ;  /* 0x000000ffff028224 */ /* 0x001fe200078e0009 */
[----:B------:R-:W-:Y:S01]  /*0130*/  @P0 MOV R2, R9 ;  /* 0x0000000900020202 */ /* 0x000fe20000000f00 */
[----:B------:R-:W-:-:S02]  /*0140*/  @!P0 IMAD.MOV.U32 R3, RZ, RZ, RZ ;  /* 0x000000ffff038224 */ /* 0x000fc400078e00ff */
[----:B------:R-:W-:Y:S01]  /*0150*/  @P0 IMAD.MOV.U32 R3, RZ, RZ, R0 ;  /* 0x000000ffff030224 */ /* 0x000fe200078e0000 */
[C---:B--2---:R-:W-:Y:S01]  /*0160*/  LEA R8, P1, R2.reuse, UR6, 0x3 ;  /* 0x0000000602087c11 */ /* 0x044fe2000f8218ff */
[----:B----4-:R-:W-:Y:S01]  /*0170*/  @!P0 DADD R4, R4, R6 ;  /* 0x0000000004048229 */ /* 0x010fe20000000006 */
[----:B---3--:R-:W-:Y:S02]  /*0180*/  @P0 IMAD.WIDE R6, R9, 0x8, R12 ;  /* 0x0000000809060825 */ /* 0x008fe400078e020c */
[----:B------:R-:W-:-:S05]  /*0190*/  LEA.HI.X R9, R2, UR7, R3, 0x3, P1 ;  /* 0x0000000702097c11 */ /* 0x000fca00088f1c03 */
[----:B-1----:R-:W-:Y:S01]  /*01a0*/  @!P0 DMUL R4, R4, R10 ;  /* 0x0000000a04048228 */ /* 0x002fe20000000000 */
[----:B------:R-:W2:Y:S09]  /*01b0*/  LDG.E.64 R10, desc[UR4][R8.64] ;  /* 0x00000004080a7981 */ /* 0x000eb2000c1e1b00 */
[----:B------:R-:W2:Y:S01]  /*01c0*/  @P0 LDG.E.64 R4, desc[UR4][R6.64] ;  /* 0x0000000406040981 */ /* 0x000ea2000c1e1b00 */
[----:B------:R-:W0:Y:S02]  /*01d0*/  LDCU.64 UR6, c[0x0][0x398] ;  /* 0x00007300ff0677ac */ /* 0x000e240008000a00 */
[----:B0-----:R-:W-:Y:S01]  /*01e0*/  MOV R2, UR6 ;  /* 0x0000000600027c02 */ /* 0x001fe20008000f00 */
[----:B------:R-:W-:Y:S01]  /*01f0*/  IMAD.U32 R3, RZ, RZ, UR7 ;  /* 0x00000007ff037e24 */ /* 0x000fe2000f8e00ff */
[----:B------:R-:W-:Y:S01]  /*0200*/  @!P0 MOV R2, 0x0 ;  /* 0x0000000000028802 */ /* 0x000fe20000000f00 */
[----:B------:R-:W-:-:S06]  /*0210*/  @!P0 IMAD.MOV.U32 R3, RZ, RZ, 0x3fe00000 ;  /* 0x3fe00000ff038424 */ /* 0x000fcc00078e00ff */
[----:B--2---:R-:W-:-:S07]  /*0220*/  DFMA R2, R4, R2, R10 ;  /* 0x000000020402722b */ /* 0x004fce000000000a */
[----:B------:R-:W-:Y:S01]  /*0230*/  STG.E.64 desc[UR4][R8.64], R2 ;  /* 0x0000000208007986 */ /* 0x000fe2000c101b04 */
[----:B------:R-:W-:Y:S05]  /*0240*/  EXIT ;  /* 0x000000000000794d */ /* 0x000fea0003800000 */
.L_x_1:
        /* <DEDUP_REMOVED lines=11> */
.L_x_14:


//--------------------- .text._Z15DERIVATIVE_STEPPdS_S_S_di --------------------------
	.section	.text._Z15DERIVATIVE_STEPPdS_S_S_di,"ax",@progbits
	.align	128
        .global         _Z15DERIVATIVE_STEPPdS_S_S_di
        .type           _Z15DERIVATIVE_STEPPdS_S_S_di,@function
        .size           _Z15DERIVATIVE_STEPPdS_S_S_di,(.L_x_12 - _Z15DERIVATIVE_STEPPdS_S_S_di)
        .other          _Z15DERIVATIVE_STEPPdS_S_S_di,@"STO_CUDA_ENTRY STV_DEFAULT"
_Z15DERIVATIVE_STEPPdS_S_S_di:
.text._Z15DERIVATIVE_STEPPdS_S_S_di:
[----:B------:R-:W-:Y:S01]  /*0000*/  LDC R1, c[0x0][0x37c] ;  /* 0x0000df00ff017b82 */ /* 0x000fe20000000800 */
[----:B------:R-:W0:Y:S07]  /*0010*/  S2R R0, SR_TID.X ;  /* 0x0000000000007919 */ /* 0x000e2e0000002100 */
[----:B------:R-:W0:Y:S01]  /*0020*/  S2UR UR5, SR_CTAID.X ;  /* 0x00000000000579c3 */ /* 0x000e220000002500 */
[----:B------:R-:W1:Y:S01]  /*0030*/  LDCU UR4, c[0x0][0x3a8] ;  /* 0x00007500ff0477ac */ /* 0x000e620008000800 */
[----:B------:R-:W2:Y:S06]  /*0040*/  LDCU.64 UR6, c[0x0][0x358] ;  /* 0x00006b00ff0677ac */ /* 0x000eac0008000a00 */
[----:B------:R-:W0:Y:S01]  /*0050*/  LDC R3, c[0x0][0x360] ;  /* 0x0000d800ff037b82 */ /* 0x000e220000000800 */
[----:B-1----:R-:W-:Y:S01]  /*0060*/  UIADD3 UR4, UPT, UPT, UR4, -0x1, URZ ;  /* 0xffffffff04047890 */ /* 0x002fe2000fffe0ff */
[----:B0-----:R-:W-:-:S05]  /*0070*/  IMAD R0, R3, UR5, R0 ;  /* 0x0000000503007c24 */ /* 0x001fca000f8e0200 */
[----:B------:R-:W-:-:S04]  /*0080*/  ISETP.GE.AND P0, PT, R0, UR4, PT ;  /* 0x0000000400007c0c */ /* 0x000fc8000bf06270 */
[----:B------:R-:W-:-:S13]  /*0090*/  ISETP.LT.OR P0, PT, R0, 0x1, P0 ;  /* 0x000000010000780c */ /* 0x000fda0000701670 */
[----:B--2---:R-:W-:Y:S05]  /*00a0*/  @P0 BRA `(.L_x_2) ;  /* 0x0000000000900947 */ /* 0x004fea0003800000 */
[----:B------:R-:W0:Y:S08]  /*00b0*/  LDC.64 R2, c[0x0][0x380] ;  /* 0x0000e000ff027b82 */ /* 0x000e300000000a00 */
[----:B------:R-:W1:Y:S01]  /*00c0*/  LDC.64 R4, c[0x0][0x3a0] ;  /* 0x0000e800ff047b82 */ /* 0x000e620000000a00 */
[----:B0-----:R-:W-:-:S05]  /*00d0*/  IMAD.WIDE.U32 R2, R0, 0x8, R2 ;  /* 0x0000000800027825 */ /* 0x001fca00078e0002 */
[----:B------:R-:W2:Y:S04]  /*00e0*/  LDG.E.64 R6, desc[UR6][R2.64+0x8] ;  /* 0x0000080602067981 */ /* 0x000ea8000c1e1b00 */
[----:B------:R-:W2:Y:S01]  /*00f0*/  LDG.E.64 R8, desc[UR6][R2.64+-0x8] ;  /* 0xfffff80602087981 */ /* 0x000ea2000c1e1b00 */
[----:B-1----:R-:W-:Y:S01]  /*0100*/  DADD R4, R4, R4 ;  /* 0x0000000004047229 */ /* 0x002fe20000000004 */
[----:B------:R-:W-:Y:S01]  /*0110*/  IMAD.MOV.U32 R10, RZ, RZ, 0x1 ;  /* 0x00000001ff0a7424 */ /* 0x000fe200078e00ff */
[----:B------:R-:W-:Y:S04]  /*0120*/  BSSY.RECONVERGENT B0, `(.L_x_3) ;  /* 0x0000011000007945 */ /* 0x000fe80003800200 */
[----:B------:R-:W0:Y:S02]  /*0130*/  MUFU.RCP64H R11, R5 ;  /* 0x00000005000b7308 */ /* 0x000e240000001800 */
[----:B0-----:R-:W-:-:S08]  /*0140*/  DFMA R12, -R4, R10, 1 ;  /* 0x3ff00000040c742b */ /* 0x001fd0000000010a */
[----:B------:R-:W-:-:S08]  /*0150*/  DFMA R12, R12, R12, R12 ;  /* 0x0000000c0c0c722b */ /* 0x000fd0000000000c */
[----:B------:R-:W-:-:S08]  /*0160*/  DFMA R12, R10, R12, R10 ;  /* 0x0000000c0a0c722b */ /* 0x000fd0000000000a */
[----:B------:R-:W-:-:S08]  /*0170*/  DFMA R10, -R4, R12, 1 ;  /* 0x3ff00000040a742b */ /* 0x000fd0000000010c */
[----:B------:R-:W-:Y:S02]  /*0180*/  DFMA R10, R12, R10, R12 ;  /* 0x0000000a0c0a722b */ /* 0x000fe4000000000c */
[----:B--2---:R-:W-:-:S08]  /*0190*/  DADD R6, R6, -R8 ;  /* 0x0000000006067229 */ /* 0x004fd00000000808 */
[----:B------:R-:W-:Y:S02]  /*01a0*/  DMUL R2, R6, R10 ;  /* 0x0000000a06027228 */ /* 0x000fe40000000000 */
[----:B------:R-:W-:-:S06]  /*01b0*/  FSETP.GEU.AND P1, PT, |R7|, 6.5827683646048100446e-37, PT ;  /* 0x036000000700780b */ /* 0x000fcc0003f2e200 */
[----:B------:R-:W-:-:S08]  /*01c0*/  DFMA R8, -R4, R2, R6 ;  /* 0x000000020408722b */ /* 0x000fd00000000106 */
[----:B------:R-:W-:-:S10]  /*01d0*/  DFMA R2, R10, R8, R2 ;  /* 0x000000080a02722b */ /* 0x000fd40000000002 */
[----:B------:R-:W-:-:S05]  /*01e0*/  FFMA R8, RZ, R5, R3 ;  /* 0x00000005ff087223 */ /* 0x000fca0000000003 */
[----:B------:R-:W-:-:S13]  /*01f0*/  FSETP.GT.AND P0, PT, |R8|, 1.469367938527859385e-39, PT ;  /* 0x001000000800780b */ /* 0x000fda0003f04200 */
[----:B------:R-:W-:Y:S05]  /*0200*/  @P0 BRA P1, `(.L_x_4) ;  /* 0x0000000000080947 */ /* 0x000fea0000800000 */
[----:B------:R-:W-:-:S07]  /*0210*/  MOV R10, 0x230 ;  /* 0x00000230000a7802 */ /* 0x000fce0000000f00 */
[----:B------:R-:W-:Y:S05]  /*0220*/  CALL.REL.NOINC `($__internal_0_$__cuda_sm20_div_rn_f64_full) ;  /* 0x0000000000607944 */ /* 0x000fea0003c00000 */
.L_x_4:
[----:B------:R-:W-:Y:S05]  /*0230*/  BSYNC.RECONVERGENT B0 ;  /* 0x0000000000007941 */ /* 0x000fea0003800200 */
.L_x_3:
[----:B------:R-:W0:Y:S08]  /*0240*/  LDC.64 R4, c[0x0][0x390] ;  /* 0x0000e400ff047b82 */ /* 0x000e300000000a00 */
[----:B------:R-:W1:Y:S08]  /*0250*/  LDC.64 R6, c[0x0][0x398] ;  /* 0x0000e600ff067b82 */ /* 0x000e700000000a00 */
[----:B------:R-:W2:Y:S01]  /*0260*/  LDC.64 R8, c[0x0][0x388] ;  /* 0x0000e200ff087b82 */ /* 0x000ea20000000a00 */
[----:B0-----:R-:W-:-:S06]  /*0270*/  IMAD.WIDE.U32 R4, R0, 0x8, R4 ;  /* 0x0000000800047825 */ /* 0x001fcc00078e0004 */
[----:B------:R-:W3:Y:S04]  /*0280*/  LDG.E.64 R4, desc[UR6][R4.64] ;  /* 0x0000000604047981 */ /* 0x000ee8000c1e1b00 */
[----:B-1----:R-:W4:Y:S01]  /*0290*/  LDG.E.64 R6, desc[UR6][R6.64] ;  /* 0x0000000606067981 */ /* 0x002f22000c1e1b00 */
[----:B--2---:R-:W-:Y:S01]  /*02a0*/  IMAD.WIDE.U32 R8, R0, 0x8, R8 ;  /* 0x0000000800087825 */ /* 0x004fe200078e0008 */
[----:B---3--:R-:W-:-:S08]  /*02b0*/  DADD R2, R4, R2 ;  /* 0x0000000004027229 */ /* 0x008fd00000000002 */
[----:B----4-:R-:W-:-:S07]  /*02c0*/  DADD R2, R2, -R6 ;  /* 0x0000000002027229 */ /* 0x010fce0000000806 */
[----:B------:R-:W-:Y:S01]  /*02d0*/  STG.E.64 desc[UR6][R8.64], R2 ;  /* 0x0000000208007986 */ /* 0x000fe2000c101b06 */
[----:B------:R-:W-:Y:S05]  /*02e0*/  EXIT ;  /* 0x000000000000794d */ /* 0x000fea0003800000 */
.L_x_2:
[----:B------:R-:W0:Y:S01]  /*02f0*/  LDC.64 R2, c[0x0][0x390] ;  /* 0x0000e400ff027b82 */ /* 0x000e220000000a00 */
[----:B------:R-:W1:Y:S07]  /*0300*/  LDCU.64 UR4, c[0x0][0x3a0] ;  /* 0x00007400ff0477ac */ /* 0x000e6e0008000a00 */
[----:B------:R-:W2:Y:S08]  /*0310*/  LDC.64 R8, c[0x0][0x398] ;  /* 0x0000e600ff087b82 */ /* 0x000eb00000000a00 */
[----:B------:R-:W3:Y:S01]  /*0320*/  LDC.64 R6, c[0x0][0x388] ;  /* 0x0000e200ff067b82 */ /* 0x000ee20000000a00 */
[----:B0-----:R-:W-:-:S06]  /*0330*/  IMAD.WIDE R2, R0, 0x8, R2 ;  /* 0x0000000800027825 */ /* 0x001fcc00078e0202 */
[----:B------:R-:W4:Y:S04]  /*0340*/  LDG.E.64 R2, desc[UR6][R2.64] ;  /* 0x0000000602027981 */ /* 0x000f28000c1e1b00 */
[----:B--2---:R-:W4:Y:S01]  /*0350*/  LDG.E.64 R4, desc[UR6][R8.64] ;  /* 0x0000000608047981 */ /* 0x004f22000c1e1b00 */
[----:B---3--:R-:W-:Y:S01]  /*0360*/  IMAD.WIDE R6, R0, 0x8, R6 ;  /* 0x0000000800067825 */ /* 0x008fe200078e0206 */
[----:B----4-:R-:W-:-:S08]  /*0370*/  DADD R4, R2, -R4 ;  /* 0x0000000002047229 */ /* 0x010fd00000000804 */
[----:B-1----:R-:W-:-:S07]  /*0380*/  DMUL R4, R4, UR4 ;  /* 0x0000000404047c28 */ /* 0x002fce0008000000 */
[----:B------:R-:W-:Y:S01]  /*0390*/  STG.E.64 desc[UR6][R6.64], R4 ;  /* 0x0000000406007986 */ /* 0x000fe2000c101b06 */
[----:B------:R-:W-:Y:S05]  /*03a0*/  EXIT ;  /* 0x000000000000794d */ /* 0x000fea0003800000 */
        .weak           $__internal_0_$__cuda_sm20_div_rn_f64_full
        .type           $__internal_0_$__cuda_sm20_div_rn_f64_full,@function
        .size           $__internal_0_$__cuda_sm20_div_rn_f64_full,(.L_x_12 - $__internal_0_$__cuda_sm20_div_rn_f64_full)
$__internal_0_$__cuda_sm20_div_rn_f64_full:
[C---:B------:R-:W-:Y:S01]  /*03b0*/  FSETP.GEU.AND P0, PT, |R5|.reuse, 1.469367938527859385e-39, PT ;  /* 0x001000000500780b */ /* 0x040fe20003f0e200 */
[----:B------:R-:W-:Y:S01]  /*03c0*/  IMAD.MOV.U32 R16, RZ, RZ, 0x1 ;  /* 0x00000001ff107424 */ /* 0x000fe200078e00ff */
[----:B------:R-:W-:Y:S01]  /*03d0*/  LOP3.LUT R2, R5, 0x800fffff, RZ, 0xc0, !PT ;  /* 0x800fffff05027812 */ /* 0x000fe200078ec0ff */
[----:B------:R-:W-:Y:S01]  /*03e0*/  BSSY.RECONVERGENT B1, `(.L_x_5) ;  /* 0x0000055000017945 */ /* 0x000fe20003800200 */
[C---:B------:R-:W-:Y:S02]  /*03f0*/  FSETP.GEU.AND P2, PT, |R7|.reuse, 1.469367938527859385e-39, PT ;  /* 0x001000000700780b */ /* 0x040fe40003f4e200 */
[----:B------:R-:W-:Y:S01]  /*0400*/  LOP3.LUT R3, R2, 0x3ff00000, RZ, 0xfc, !PT ;  /* 0x3ff0000002037812 */ /* 0x000fe200078efcff */
[----:B------:R-:W-:Y:S01]  /*0410*/  IMAD.MOV.U32 R2, RZ, RZ, R4 ;  /* 0x000000ffff027224 */ /* 0x000fe200078e0004 */
[----:B------:R-:W-:Y:S02]  /*0420*/  LOP3.LUT R11, R7, 0x7ff00000, RZ, 0xc0, !PT ;  /* 0x7ff00000070b7812 */ /* 0x000fe400078ec0ff */
[----:B------:R-:W-:-:S03]  /*0430*/  LOP3.LUT R14, R5, 0x7ff00000, RZ, 0xc0, !PT ;  /* 0x7ff00000050e7812 */ /* 0x000fc600078ec0ff */
[----:B------:R-:W-:Y:S01]  /*0440*/  @!P0 DMUL R2, R4, 8.98846567431157953865e+307 ;  /* 0x7fe0000004028828 */ /* 0x000fe20000000000 */
[----:B------:R-:W-:-:S03]  /*0450*/  ISETP.GE.U32.AND P1, PT, R11, R14, PT ;  /* 0x0000000e0b00720c */ /* 0x000fc60003f26070 */
[----:B------:R-:W-:Y:S01]  /*0460*/  @!P2 LOP3.LUT R12, R5, 0x7ff00000, RZ, 0xc0, !PT ;  /* 0x7ff00000050ca812 */ /* 0x000fe200078ec0ff */
[----:B------:R-:W-:Y:S01]  /*0470*/  @!P2 IMAD.MOV.U32 R18, RZ, RZ, RZ ;  /* 0x000000ffff12a224 */ /* 0x000fe200078e00ff */
[----:B------:R-:W0:Y:S02]  /*0480*/  MUFU.RCP64H R17, R3 ;  /* 0x0000000300117308 */ /* 0x000e240000001800 */
[----:B------:R-:W-:Y:S01]  /*0490*/  @!P2 ISETP.GE.U32.AND P3, PT, R11, R12, PT ;  /* 0x0000000c0b00a20c */ /* 0x000fe20003f66070 */
[----:B------:R-:W-:-:S05]  /*04a0*/  IMAD.MOV.U32 R12, RZ, RZ, 0x1ca00000 ;  /* 0x1ca00000ff0c7424 */ /* 0x000fca00078e00ff */
[----:B------:R-:W-:-:S04]  /*04b0*/  @!P2 SEL R13, R12, 0x63400000, !P3 ;  /* 0x634000000c0da807 */ /* 0x000fc80005800000 */
[----:B------:R-:W-:-:S04]  /*04c0*/  @!P2 LOP3.LUT R13, R13, 0x80000000, R7, 0xf8, !PT ;  /* 0x800000000d0da812 */ /* 0x000fc800078ef807 */
[----:B------:R-:W-:Y:S01]  /*04d0*/  @!P2 LOP3.LUT R19, R13, 0x100000, RZ, 0xfc, !PT ;  /* 0x001000000d13a812 */ /* 0x000fe200078efcff */
[----:B0-----:R-:W-:-:S08]  /*04e0*/  DFMA R8, R16, -R2, 1 ;  /* 0x3ff000001008742b */ /* 0x001fd00000000802 */
[----:B------:R-:W-:-:S08]  /*04f0*/  DFMA R8, R8, R8, R8 ;  /* 0x000000080808722b */ /* 0x000fd00000000008 */
[----:B------:R-:W-:Y:S01]  /*0500*/  DFMA R16, R16, R8, R16 ;  /* 0x000000081010722b */ /* 0x000fe20000000010 */
[----:B------:R-:W-:Y:S01]  /*0510*/  SEL R9, R12, 0x63400000, !P1 ;  /* 0x634000000c097807 */ /* 0x000fe20004800000 */
[----:B------:R-:W-:-:S03]  /*0520*/  IMAD.MOV.U32 R8, RZ, RZ, R6 ;  /* 0x000000ffff087224 */ /* 0x000fc600078e0006 */
[----:B------:R-:W-:-:S03]  /*0530*/  LOP3.LUT R9, R9, 0x800fffff, R7, 0xf8, !PT ;  /* 0x800fffff09097812 */ /* 0x000fc600078ef807 */
[----:B------:R-:W-:-:S03]  /*0540*/  DFMA R20, R16, -R2, 1 ;  /* 0x3ff000001014742b */ /* 0x000fc60000000802 */
[----:B------:R-:W-:-:S05]  /*0550*/  @!P2 DFMA R8, R8, 2, -R18 ;  /* 0x400000000808a82b */ /* 0x000fca0000000812 */
[----:B------:R-:W-:Y:S01]  /*0560*/  DFMA R16, R16, R20, R16 ;  /* 0x000000141010722b */ /* 0x000fe20000000010 */
[----:B------:R-:W-:Y:S02]  /*0570*/  IMAD.MOV.U32 R21, RZ, RZ, R11 ;  /* 0x000000ffff157224 */ /* 0x000fe400078e000b */
[----:B------:R-:W-:Y:S01]  /*0580*/  IMAD.MOV.U32 R20, RZ, RZ, R14 ;  /* 0x000000ffff147224 */ /* 0x000fe200078e000e */
[----:B------:R-:W-:Y:S02]  /*0590*/  @!P0 LOP3.LUT R20, R3, 0x7ff00000, RZ, 0xc0, !PT ;  /* 0x7ff0000003148812 */ /* 0x000fe400078ec0ff */
[----:B------:R-:W-:Y:S02]  /*05a0*/  @!P2 LOP3.LUT R21, R9, 0x7ff00000, RZ, 0xc0, !PT ;  /* 0x7ff000000915a812 */ /* 0x000fe400078ec0ff */
[----:B------:R-:W-:Y:S01]  /*05b0*/  DMUL R18, R16, R8 ;  /* 0x0000000810127228 */ /* 0x000fe20000000000 */
[----:B------:R-:W-:Y:S02]  /*05c0*/  VIADD R22, R20, 0xffffffff ;  /* 0xffffffff14167836 */ /* 0x000fe40000000000 */
[----:B------:R-:W-:-:S05]  /*05d0*/  VIADD R13, R21, 0xffffffff ;  /* 0xffffffff150d7836 */ /* 0x000fca0000000000 */
[----:B------:R-:W-:Y:S01]  /*05e0*/  DFMA R14, R18, -R2, R8 ;  /* 0x80000002120e722b */ /* 0x000fe20000000008 */
[----:B------:R-:W-:-:S04]  /*05f0*/  ISETP.GT.U32.AND P0, PT, R13, 0x7feffffe, PT ;  /* 0x7feffffe0d00780c */ /* 0x000fc80003f04070 */
[----:B------:R-:W-:-:S03]  /*0600*/  ISETP.GT.U32.OR P0, PT, R22, 0x7feffffe, P0 ;  /* 0x7feffffe1600780c */ /* 0x000fc60000704470 */
[----:B------:R-:W-:-:S10]  /*0610*/  DFMA R14, R16, R14, R18 ;  /* 0x0000000e100e722b */ /* 0x000fd40000000012 */
[----:B------:R-:W-:Y:S05]  /*0620*/  @P0 BRA `(.L_x_6) ;  /* 0x00000000006c0947 */ /* 0x000fea0003800000 */
[----:B------:R-:W-:-:S04]  /*0630*/  LOP3.LUT R16, R5, 0x7ff00000, RZ, 0xc0, !PT ;  /* 0x7ff0000005107812 */ /* 0x000fc800078ec0ff */
[CC--:B------:R-:W-:Y:S02]  /*0640*/  VIADDMNMX R6, R11.reuse, -R16.reuse, 0xb9600000, !PT ;  /* 0xb96000000b067446 */ /* 0x0c0fe40007800910 */
[----:B------:R-:W-:Y:S02]  /*0650*/  ISETP.GE.U32.AND P0, PT, R11, R16, PT ;  /* 0x000000100b00720c */ /* 0x000fe40003f06070 */
[----:B------:R-:W-:Y:S02]  /*0660*/  VIMNMX R6, PT, PT, R6, 0x46a00000, PT ;  /* 0x46a0000006067848 */ /* 0x000fe40003fe0100 */
[----:B------:R-:W-:-:S05]  /*0670*/  SEL R11, R12, 0x63400000, !P0 ;  /* 0x634000000c0b7807 */ /* 0x000fca0004000000 */
[----:B------:R-:W-:Y:S02]  /*0680*/  IMAD.IADD R11, R6, 0x1, -R11 ;  /* 0x00000001060b7824 */ /* 0x000fe400078e0a0b */
[----:B------:R-:W-:Y:S02]  /*0690*/  IMAD.MOV.U32 R6, RZ, RZ, RZ ;  /* 0x000000ffff067224 */ /* 0x000fe400078e00ff */
[----:B------:R-:W-:-:S06]  /*06a0*/  VIADD R7, R11, 0x7fe00000 ;  /* 0x7fe000000b077836 */ /* 0x000fcc0000000000 */
[----:B------:R-:W-:-:S10]  /*06b0*/  DMUL R12, R14, R6 ;  /* 0x000000060e0c7228 */ /* 0x000fd40000000000 */
[----:B------:R-:W-:-:S13]  /*06c0*/  FSETP.GTU.AND P0, PT, |R13|, 1.469367938527859385e-39, PT ;  /* 0x001000000d00780b */ /* 0x000fda0003f0c200 */
[----:B------:R-:W-:Y:S05]  /*06d0*/  @P0 BRA `(.L_x_7) ;  /* 0x0000000000940947 */ /* 0x000fea0003800000 */
[----:B------:R-:W-:Y:S01]  /*06e0*/  DFMA R2, R14, -R2, R8 ;  /* 0x800000020e02722b */ /* 0x000fe20000000008 */
[----:B------:R-:W-:-:S09]  /*06f0*/  IMAD.MOV.U32 R6, RZ, RZ, RZ ;  /* 0x000000ffff067224 */ /* 0x000fd200078e00ff */
[C---:B------:R-:W-:Y:S02]  /*0700*/  FSETP.NEU.AND P0, PT, R3.reuse, RZ, PT ;  /* 0x000000ff0300720b */ /* 0x040fe40003f0d000 */
[----:B------:R-:W-:-:S04]  /*0710*/  LOP3.LUT R5, R3, 0x80000000, R5, 0x48, !PT ;  /* 0x8000000003057812 */ /* 0x000fc800078e4805 */
[----:B------:R-:W-:-:S07]  /*0720*/  LOP3.LUT R7, R5, R7, RZ, 0xfc, !PT ;  /* 0x0000000705077212 */ /* 0x000fce00078efcff */
[----:B------:R-:W-:Y:S05]  /*0730*/  @!P0 BRA `(.L_x_7) ;  /* 0x00000000007c8947 */ /* 0x000fea0003800000 */
[----:B------:R-:W-:Y:S01]  /*0740*/  IMAD.MOV R3, RZ, RZ, -R11 ;  /* 0x000000ffff037224 */ /* 0x000fe200078e0a0b */
[----:B------:R-:W-:Y:S01]  /*0750*/  DMUL.RP R6, R14, R6 ;  /* 0x000000060e067228 */ /* 0x000fe20000008000 */
[----:B------:R-:W-:Y:S01]  /*0760*/  IMAD.MOV.U32 R2, RZ, RZ, RZ ;  /* 0x000000ffff027224 */ /* 0x000fe200078e00ff */
[----:B------:R-:W-:-:S05]  /*0770*/  IADD3 R11, PT, PT, -R11, -0x43300000, RZ ;  /* 0xbcd000000b0b7810 */ /* 0x000fca0007ffe1ff */
[----:B------:R-:W-:-:S03]  /*0780*/  DFMA R2, R12, -R2, R14 ;  /* 0x800000020c02722b */ /* 0x000fc6000000000e */
[----:B------:R-:W-:-:S07]  /*0790*/  LOP3.LUT R5, R7, R5, RZ, 0x3c, !PT ;  /* 0x0000000507057212 */ /* 0x000fce00078e3cff */
[----:B------:R-:W-:-:S04]  /*07a0*/  FSETP.NEU.AND P0, PT, |R3|, R11, PT ;  /* 0x0000000b0300720b */ /* 0x000fc80003f0d200 */
[----:B------:R-:W-:Y:S02]  /*07b0*/  FSEL R12, R6, R12, !P0 ;  /* 0x0000000c060c7208 */ /* 0x000fe40004000000 */
[----:B------:R-:W-:Y:S01]  /*07c0*/  FSEL R13, R5, R13, !P0 ;  /* 0x0000000d050d7208 */ /* 0x000fe20004000000 */
[----:B------:R-:W-:Y:S06]  /*07d0*/  BRA `(.L_x_7) ;  /* 0x0000000000547947 */ /* 0x000fec0003800000 */
.L_x_6:
[----:B------:R-:W-:-:S14]  /*07e0*/  DSETP.NAN.AND P0, PT, R6, R6, PT ;  /* 0x000000060600722a */ /* 0x000fdc0003f08000 */
[----:B------:R-:W-:Y:S05]  /*07f0*/  @P0 BRA `(.L_x_8) ;  /* 0x0000000000440947 */ /* 0x000fea0003800000 */
[----:B------:R-:W-:-:S14]  /*0800*/  DSETP.NAN.AND P0, PT, R4, R4, PT ;  /* 0x000000040400722a */ /* 0x000fdc0003f08000 */
[----:B------:R-:W-:Y:S05]  /*0810*/  @P0 BRA `(.L_x_9) ;  /* 0x0000000000300947 */ /* 0x000fea0003800000 */
[----:B------:R-:W-:Y:S01]  /*0820*/  ISETP.NE.AND P0, PT, R21, R20, PT ;  /* 0x000000141500720c */ /* 0x000fe20003f05270 */
[----:B------:R-:W-:Y:S02]  /*0830*/  IMAD.MOV.U32 R12, RZ, RZ, 0x0 ;  /* 0x00000000ff0c7424 */ /* 0x000fe400078e00ff */
[----:B------:R-:W-:-:S10]  /*0840*/  IMAD.MOV.U32 R13, RZ, RZ, -0x80000 ;  /* 0xfff80000ff0d7424 */ /* 0x000fd400078e00ff */
[----:B------:R-:W-:Y:S05]  /*0850*/  @!P0 BRA `(.L_x_7) ;  /* 0x0000000000348947 */ /* 0x000fea0003800000 */
[----:B------:R-:W-:Y:S02]  /*0860*/  ISETP.NE.AND P0, PT, R21, 0x7ff00000, PT ;  /* 0x7ff000001500780c */ /* 0x000fe40003f05270 */
[----:B------:R-:W-:Y:S02]  /*0870*/  LOP3.LUT R13, R7, 0x80000000, R5, 0x48, !PT ;  /* 0x80000000070d7812 */ /* 0x000fe400078e4805 */
[----:B------:R-:W-:-:S13]  /*0880*/  ISETP.EQ.OR P0, PT, R20, RZ, !P0 ;  /* 0x000000ff1400720c */ /* 0x000fda0004702670 */
[----:B------:R-:W-:Y:S01]  /*0890*/  @P0 LOP3.LUT R2, R13, 0x7ff00000, RZ, 0xfc, !PT ;  /* 0x7ff000000d020812 */ /* 0x000fe200078efcff */
[----:B------:R-:W-:Y:S02]  /*08a0*/  @!P0 IMAD.MOV.U32 R12, RZ, RZ, RZ ;  /* 0x000000ffff0c8224 */ /* 0x000fe400078e00ff */
[----:B------:R-:W-:Y:S02]  /*08b0*/  @P0 IMAD.MOV.U32 R12, RZ, RZ, RZ ;  /* 0x000000ffff0c0224 */ /* 0x000fe400078e00ff */
[----:B------:R-:W-:Y:S01]  /*08c0*/  @P0 IMAD.MOV.U32 R13, RZ, RZ, R2 ;  /* 0x000000ffff0d0224 */ /* 0x000fe200078e0002 */
[----:B------:R-:W-:Y:S06]  /*08d0*/  BRA `(.L_x_7) ;  /* 0x0000000000147947 */ /* 0x000fec0003800000 */
.L_x_9:
[----:B------:R-:W-:Y:S01]  /*08e0*/  LOP3.LUT R13, R5, 0x80000, RZ, 0xfc, !PT ;  /* 0x00080000050d7812 */ /* 0x000fe200078efcff */
[----:B------:R-:W-:Y:S01]  /*08f0*/  IMAD.MOV.U32 R12, RZ, RZ, R4 ;  /* 0x000000ffff0c7224 */ /* 0x000fe200078e0004 */
[----:B------:R-:W-:Y:S06]  /*0900*/  BRA `(.L_x_7) ;  /* 0x0000000000087947 */ /* 0x000fec0003800000 */
.L_x_8:
[----:B------:R-:W-:Y:S01]  /*0910*/  LOP3.LUT R13, R7, 0x80000, RZ, 0xfc, !PT ;  /* 0x00080000070d7812 */ /* 0x000fe200078efcff */
[----:B------:R-:W-:-:S07]  /*0920*/  IMAD.MOV.U32 R12, RZ, RZ, R6 ;  /* 0x000000ffff0c7224 */ /* 0x000fce00078e0006 */
.L_x_7:
[----:B------:R-:W-:Y:S05]  /*0930*/  BSYNC.RECONVERGENT B1 ;  /* 0x0000000000017941 */ /* 0x000fea0003800200 */
.L_x_5:
[----:B------:R-:W-:Y:S02]  /*0940*/  IMAD.MOV.U32 R11, RZ, RZ, 0x0 ;  /* 0x00000000ff0b7424 */ /* 0x000fe400078e00ff */
[----:B------:R-:W-:Y:S02]  /*0950*/  IMAD.MOV.U32 R2, RZ, RZ, R12 ;  /* 0x000000ffff027224 */ /* 0x000fe400078e000c */
[----:B------:R-:W-:Y:S01]  /*0960*/  IMAD.MOV.U32 R3, RZ, RZ, R13 ;  /* 0x000000ffff037224 */ /* 0x000fe200078e000d */
[----:B------:R-:W-:Y:S06]  /*0970*/  RET.REL.NODEC R10 `(_Z15DERIVATIVE_STEPPdS_S_S_di) ;  /* 0xfffffff40aa07950 */ /* 0x000fec0003c3ffff */
.L_x_10:
        /* <DEDUP_REMOVED lines=16> */
.L_x_12:


//--------------------- .text._Z6ASSIGNPdd        --------------------------
	.section	.text._Z6ASSIGNPdd,"ax",@progbits
	.align	128
        .global         _Z6ASSIGNPdd
        .type           _Z6ASSIGNPdd,@function
        .size           _Z6ASSIGNPdd,(.L_x_16 - _Z6ASSIGNPdd)
        .other          _Z6ASSIGNPdd,@"STO_CUDA_ENTRY STV_DEFAULT"
_Z6ASSIGNPdd:
.text._Z6ASSIGNPdd:
[----:B------:R-:W-:Y:S01]  /*0000*/  LDC R1, c[0x0][0x37c] ;  /* 0x0000df00ff017b82 */ /* 0x000fe20000000800 */
[----:B------:R-:W0:Y:S07]  /*0010*/  S2R R7, SR_TID.X ;  /* 0x0000000000077919 */ /* 0x000e2e0000002100 */
[----:B------:R-:W0:Y:S01]  /*0020*/  S2UR UR6, SR_CTAID.X ;  /* 0x00000000000679c3 */ /* 0x000e220000002500 */
[----:B------:R-:W1:Y:S07]  /*0030*/  LDCU.64 UR4, c[0x0][0x358] ;  /* 0x00006b00ff0477ac */ /* 0x000e6e0008000a00 */
[----:B------:R-:W0:Y:S08]  /*0040*/  LDC R0, c[0x0][0x360] ;  /* 0x0000d800ff007b82 */ /* 0x000e300000000800 */
[----:B------:R-:W2:Y:S08]  /*0050*/  LDC.64 R2, c[0x0][0x380] ;  /* 0x0000e000ff027b82 */ /* 0x000eb00000000a00 */
[----:B------:R-:W1:Y:S01]  /*0060*/  LDC.64 R4, c[0x0][0x388] ;  /* 0x0000e200ff047b82 */ /* 0x000e620000000a00 */
[----:B0-----:R-:W-:-:S04]  /*0070*/  IMAD R7, R0, UR6, R7 ;  /* 0x0000000600077c24 */ /* 0x001fc8000f8e0207 */
[----:B--2---:R-:W-:-:S05]  /*0080*/  IMAD.WIDE R2, R7, 0x8, R2 ;  /* 0x0000000807027825 */ /* 0x004fca00078e0202 */
[----:B-1----:R-:W-:Y:S01]  /*0090*/  STG.E.64 desc[UR4][R2.64], R4 ;  /* 0x0000000402007986 */ /* 0x002fe2000c101b04 */
[----:B------:R-:W-:Y:S05]  /*00a0*/  EXIT ;  /* 0x000000000000794d */ /* 0x000fea0003800000 */
.L_x_11:
        /* <DEDUP_REMOVED lines=13> */
.L_x_16:


//--------------------- .nv.shared.reserved.0     --------------------------
	.section	.nv.shared.reserved.0,"aw",@nobits
	.weak		__nv_reservedSMEM_offset_0_alias
	.size		__nv_reservedSMEM_offset_0_alias, 0, 64
	.other		__nv_reservedSMEM_offset_0_alias,@"STO_CUDA_RESERVED_SHARED STV_DEFAULT"
__nv_reservedSMEM_offset_0_alias:
	.zero		0
	.zero		64


//--------------------- .nv.constant0._Z10FINAL_STEPPdS_di --------------------------
	.section	.nv.constant0._Z10FINAL_STEPPdS_di,"a",@progbits
	.sectionflags	@""
	.align	4
.nv.constant0._Z10FINAL_STEPPdS_di:
	.zero		924


//--------------------- .nv.constant0._Z11UPDATE_STEPPdS_S_di --------------------------
	.section	.nv.constant0._Z11UPDATE_STEPPdS_S_di,"a",@progbits
	.sectionflags	@""
	.align	4
.nv.constant0._Z11UPDATE_STEPPdS_S_di:
	.zero		932


//--------------------- .nv.constant0._Z15DERIVATIVE_STEPPdS_S_S_di --------------------------
	.section	.nv.constant0._Z15DERIVATIVE_STEPPdS_S_S_di,"a",@progbits
	.sectionflags	@""
	.align	4
.nv.constant0._Z15DERIVATIVE_STEPPdS_S_S_di:
	.zero		940


//--------------------- .nv.constant0._Z6ASSIGNPdd --------------------------
	.section	.nv.constant0._Z6ASSIGNPdd,"a",@progbits
	.sectionflags	@""
	.align	4
.nv.constant0._Z6ASSIGNPdd:
	.zero		912


//--------------------- SYMBOLS --------------------------

	.type		.nv.reservedSmem.offset0,@object
	.size		.nv.reservedSmem.offset0,0x4
